//
// Generated by NVIDIA NVVM Compiler
//
// Compiler Build ID: CL-36424714
// Cuda compilation tools, release 13.0, V13.0.88
// Based on NVVM 20.0.0
//

.version 9.0
.target sm_100
.address_size 64

	// .globl	_Z28computeAccelerationsDivisionPdS_i

.visible .entry _Z28computeAccelerationsDivisionPdS_i(
	.param .u64 .ptr .align 1 _Z28computeAccelerationsDivisionPdS_i_param_0,
	.param .u64 .ptr .align 1 _Z28computeAccelerationsDivisionPdS_i_param_1,
	.param .u32 _Z28computeAccelerationsDivisionPdS_i_param_2
)
{
	.reg .pred 	%p<10>;
	.reg .b32 	%r<11>;
	.reg .b64 	%rd<42>;
	.reg .b64 	%fd<51>;

	ld.param.u64 	%rd24, [_Z28computeAccelerationsDivisionPdS_i_param_0];
	ld.param.u64 	%rd25, [_Z28computeAccelerationsDivisionPdS_i_param_1];
	ld.param.u32 	%r5, [_Z28computeAccelerationsDivisionPdS_i_param_2];
	cvta.to.global.u64 	%rd1, %rd24;
	cvta.to.global.u64 	%rd2, %rd25;
	mov.u32 	%r6, %ctaid.x;
	mov.u32 	%r7, %ntid.x;
	mul.lo.s32 	%r8, %r7, %r6;
	mov.u32 	%r9, %tid.x;
	mad.lo.s32 	%r1, %r8, 3, %r9;
	setp.ge.s32 	%p1, %r1, %r5;
	@%p1 bra 	$L__BB0_16;
	add.s32 	%r10, %r1, 3;
	setp.ge.s32 	%p2, %r10, %r5;
	mov.f64 	%fd48, 0d0000000000000000;
	mov.f64 	%fd49, %fd48;
	mov.f64 	%fd50, %fd48;
	@%p2 bra 	$L__BB0_10;
	mul.wide.s32 	%rd26, %r1, 8;
	add.s64 	%rd3, %rd1, %rd26;
	mov.f64 	%fd50, 0d0000000000000000;
	mov.f64 	%fd49, %fd50;
	mov.f64 	%fd48, %fd50;
$L__BB0_3:
	ld.global.f64 	%fd15, [%rd3];
	mul.wide.s32 	%rd27, %r10, 8;
	add.s64 	%rd28, %rd1, %rd27;
	ld.global.f64 	%fd16, [%rd28];
	sub.f64 	%fd17, %fd15, %fd16;
	ld.global.f64 	%fd18, [%rd3+8];
	ld.global.f64 	%fd19, [%rd28+8];
	sub.f64 	%fd20, %fd18, %fd19;
	ld.global.f64 	%fd21, [%rd3+16];
	ld.global.f64 	%fd22, [%rd28+16];
	sub.f64 	%fd23, %fd21, %fd22;
	mul.f64 	%fd24, %fd20, %fd20;
	fma.rn.f64 	%fd25, %fd17, %fd17, %fd24;
	fma.rn.f64 	%fd26, %fd23, %fd23, %fd25;
	rcp.rn.f64 	%fd27, %fd26;
	mul.f64 	%fd28, %fd27, %fd27;
	mul.f64 	%fd29, %fd27, %fd28;
	mul.f64 	%fd30, %fd27, %fd29;
	fma.rn.f64 	%fd31, %fd29, 0d4000000000000000, 0dBFF0000000000000;
	mul.f64 	%fd32, %fd30, %fd31;
	mul.f64 	%fd4, %fd17, %fd32;
	mul.f64 	%fd5, %fd20, %fd32;
	mul.f64 	%fd6, %fd23, %fd32;
	add.s64 	%rd4, %rd2, %rd27;
	ld.global.u64 	%rd36, [%rd4];
$L__BB0_4:
	mov.b64 	%fd33, %rd36;
	sub.f64 	%fd34, %fd4, %fd33;
	mov.b64 	%rd29, %fd34;
	atom.relaxed.global.cas.b64 	%rd7, [%rd4], %rd36, %rd29;
	setp.ne.s64 	%p3, %rd36, %rd7;
	mov.u64 	%rd36, %rd7;
	@%p3 bra 	$L__BB0_4;
	ld.global.u64 	%rd37, [%rd4+8];
$L__BB0_6:
	mov.b64 	%fd35, %rd37;
	sub.f64 	%fd36, %fd5, %fd35;
	mov.b64 	%rd30, %fd36;
	atom.relaxed.global.cas.b64 	%rd10, [%rd4+8], %rd37, %rd30;
	setp.ne.s64 	%p4, %rd37, %rd10;
	mov.u64 	%rd37, %rd10;
	@%p4 bra 	$L__BB0_6;
	ld.global.u64 	%rd38, [%rd4+16];
$L__BB0_8:
	mov.b64 	%fd37, %rd38;
	sub.f64 	%fd38, %fd6, %fd37;
	mov.b64 	%rd31, %fd38;
	atom.relaxed.global.cas.b64 	%rd13, [%rd4+16], %rd38, %rd31;
	setp.ne.s64 	%p5, %rd38, %rd13;
	mov.u64 	%rd38, %rd13;
	@%p5 bra 	$L__BB0_8;
	add.f64 	%fd48, %fd48, %fd4;
	add.f64 	%fd49, %fd49, %fd5;
	add.f64 	%fd50, %fd50, %fd6;
	add.s32 	%r10, %r10, 3;
	setp.lt.s32 	%p6, %r10, %r5;
	@%p6 bra 	$L__BB0_3;
$L__BB0_10:
	mul.wide.s32 	%rd32, %r1, 8;
	add.s64 	%rd14, %rd2, %rd32;
	ld.global.u64 	%rd39, [%rd14];
$L__BB0_11:
	mov.b64 	%fd39, %rd39;
	add.f64 	%fd40, %fd48, %fd39;
	mov.b64 	%rd33, %fd40;
	atom.relaxed.global.cas.b64 	%rd17, [%rd14], %rd39, %rd33;
	setp.ne.s64 	%p7, %rd39, %rd17;
	mov.u64 	%rd39, %rd17;
	@%p7 bra 	$L__BB0_11;
	ld.global.u64 	%rd40, [%rd14+8];
$L__BB0_13:
	mov.b64 	%fd41, %rd40;
	add.f64 	%fd42, %fd49, %fd41;
	mov.b64 	%rd34, %fd42;
	atom.relaxed.global.cas.b64 	%rd20, [%rd14+8], %rd40, %rd34;
	setp.ne.s64 	%p8, %rd40, %rd20;
	mov.u64 	%rd40, %rd20;
	@%p8 bra 	$L__BB0_13;
	ld.global.u64 	%rd41, [%rd14+16];
$L__BB0_15:
	mov.b64 	%fd43, %rd41;
	add.f64 	%fd44, %fd50, %fd43;
	mov.b64 	%rd35, %fd44;
	atom.relaxed.global.cas.b64 	%rd23, [%rd14+16], %rd41, %rd35;
	setp.ne.s64 	%p9, %rd41, %rd23;
	mov.u64 	%rd41, %rd23;
	@%p9 bra 	$L__BB0_15;
$L__BB0_16:
	ret;

}


// ===== COMPILED SASS (sm_100) =====

	.target	sm_100

	.elftype	@"ET_EXEC"


//--------------------- .note.nv.tkinfo           --------------------------
	.section	.note.nv.tkinfo,"",@"SHT_NOTE"
	.sectionflags	@"SHF_NOTE_NV_TKINFO"
	.tkinfo
        /*0018*/ 	.word	0x00000002
        /*0030*/ 	.string	""
        /*0030*/ 	.string	"ptxas"
        /*0030*/ 	.string	"Cuda compilation tools, release 13.0, V13.0.88"
        /*0030*/ 	.string	"Build cuda_13.0.r13.0/compiler.36424714_0"
        /*0030*/ 	.string	"-arch sm_100 -m 64 "



//--------------------- .note.nv.cuinfo           --------------------------
	.section	.note.nv.cuinfo,"",@"SHT_NOTE"
	.sectionflags	@"SHF_NOTE_NV_CUINFO"
        /*0018*/ 	.short	0x0002
        /*001a*/ 	.short	0x0064
        /*001c*/ 	.short	0x0082
	.zero		2


//--------------------- .nv.info                  --------------------------
	.section	.nv.info,"",@"SHT_CUDA_INFO"
	.align	4


	//----- nvinfo : EIATTR_REGCOUNT
	.align		4
        /*0000*/ 	.byte	0x04, 0x2f
        /*0002*/ 	.short	(.L_1 - .L_0)
	.align		4
.L_0:
        /*0004*/ 	.word	index@(_Z28computeAccelerationsDivisionPdS_i)
        /*0008*/ 	.word	0x0000001e


	//----- nvinfo : EIATTR_FRAME_SIZE
	.align		4
.L_1:
        /*000c*/ 	.byte	0x04, 0x11
        /*000e*/ 	.short	(.L_3 - .L_2)
	.align		4
.L_2:
        /*0010*/ 	.word	index@($__internal_0_$__cuda_sm20_dblrcp_rn_slowpath_v3)
        /*0014*/ 	.word	0x00000000


	//----- nvinfo : EIATTR_FRAME_SIZE
	.align		4
.L_3:
        /*0018*/ 	.byte	0x04, 0x11
        /*001a*/ 	.short	(.L_5 - .L_4)
	.align		4
.L_4:
        /*001c*/ 	.word	index@(_Z28computeAccelerationsDivisionPdS_i)
        /*0020*/ 	.word	0x00000000


	//----- nvinfo : EIATTR_MIN_STACK_SIZE
	.align		4
.L_5:
        /*0024*/ 	.byte	0x04, 0x12
        /*0026*/ 	.short	(.L_7 - .L_6)
	.align		4
.L_6:
        /*0028*/ 	.word	index@(_Z28computeAccelerationsDivisionPdS_i)
        /*002c*/ 	.word	0x00000000
.L_7:


//--------------------- .nv.compat                --------------------------
	.section	.nv.compat,"",@"SHT_CUDA_COMPAT_INFO"
	.align	4
        /*0000*/ 	.byte	0x02, 0x09, 0x00, 0x00, 0x02, 0x02, 0x01, 0x00, 0x02, 0x05, 0x05, 0x00, 0x03, 0x07, 0x01, 0x01
        /*0010*/ 	.byte	0x02, 0x03, 0x00, 0x00, 0x02, 0x06, 0x01, 0x00, 0x04, 0x0b, 0x08, 0x00, 0x01, 0x00, 0x00, 0x00
        /*0020*/ 	.byte	0x00, 0x00, 0x00, 0x00


//--------------------- .nv.info._Z28computeAccelerationsDivisionPdS_i --------------------------
	.section	.nv.info._Z28computeAccelerationsDivisionPdS_i,"",@"SHT_CUDA_INFO"
	.sectionflags	@""
	.align	4


	//----- nvinfo : EIATTR_CUDA_API_VERSION
	.align		4
        /*0000*/ 	.byte	0x04, 0x37
        /*0002*/ 	.short	(.L_9 - .L_8)
.L_8:
        /*0004*/ 	.word	0x00000082


	//----- nvinfo : EIATTR_KPARAM_INFO
	.align		4
.L_9:
        /*0008*/ 	.byte	0x04, 0x17
        /*000a*/ 	.short	(.L_11 - .L_10)
.L_10:
        /*000c*/ 	.word	0x00000000
        /*0010*/ 	.short	0x0002
        /*0012*/ 	.short	0x0010
        /*0014*/ 	.byte	0x00, 0xf0, 0x11, 0x00


	//----- nvinfo : EIATTR_KPARAM_INFO
	.align		4
.L_11:
        /*0018*/ 	.byte	0x04, 0x17
        /*001a*/ 	.short	(.L_13 - .L_12)
.L_12:
        /*001c*/ 	.word	0x00000000
        /*0020*/ 	.short	0x0001
        /*0022*/ 	.short	0x0008
        /*0024*/ 	.byte	0x00, 0xf5, 0x21, 0x00


	//----- nvinfo : EIATTR_KPARAM_INFO
	.align		4
.L_13:
        /*0028*/ 	.byte	0x04, 0x17
        /*002a*/ 	.short	(.L_15 - .L_14)
.L_14:
        /*002c*/ 	.word	0x00000000
        /*0030*/ 	.short	0x0000
        /*0032*/ 	.short	0x0000
        /*0034*/ 	.byte	0x00, 0xf5, 0x21, 0x00


	//----- nvinfo : EIATTR_SPARSE_MMA_MASK
	.align		4
.L_15:
        /*0038*/ 	.byte	0x03, 0x50
        /*003a*/ 	.short	0x0000


	//----- nvinfo : EIATTR_MAXREG_COUNT
	.align		4
        /*003c*/ 	.byte	0x03, 0x1b
        /*003e*/ 	.short	0x00ff


	//----- nvinfo : EIATTR_MERCURY_ISA_VERSION
	.align		4
        /*0040*/ 	.byte	0x03, 0x5f
        /*0042*/ 	.short	0x0101


	//----- nvinfo : EIATTR_VRC_CTA_INIT_COUNT
	.align		4
        /*0044*/ 	.byte	0x02, 0x4a
	.zero		1
	.zero		1


	//----- nvinfo : EIATTR_EXIT_INSTR_OFFSETS
	.align		4
        /*0048*/ 	.byte	0x04, 0x1c
        /*004a*/ 	.short	(.L_17 - .L_16)


	//   ....[0]....
.L_16:
        /*004c*/ 	.word	0x00000080


	//   ....[1]....
        /*0050*/ 	.word	0x000008a0


	//----- nvinfo : EIATTR_CRS_STACK_SIZE
	.align		4
.L_17:
        /*0054*/ 	.byte	0x04, 0x1e
        /*0056*/ 	.short	(.L_19 - .L_18)
.L_18:
        /*0058*/ 	.word	0x00000000


	//----- nvinfo : EIATTR_CBANK_PARAM_SIZE
	.align		4
.L_19:
        /*005c*/ 	.byte	0x03, 0x19
        /*005e*/ 	.short	0x0014


	//----- nvinfo : EIATTR_PARAM_CBANK
	.align		4
        /*0060*/ 	.byte	0x04, 0x0a
        /*0062*/ 	.short	(.L_21 - .L_20)
	.align		4
.L_20:
        /*0064*/ 	.word	index@(.nv.constant0._Z28computeAccelerationsDivisionPdS_i)
        /*0068*/ 	.short	0x0380
        /*006a*/ 	.short	0x0014


	//----- nvinfo : EIATTR_SW_WAR
	.align		4
.L_21:
        /*006c*/ 	.byte	0x04, 0x36
        /*006e*/ 	.short	(.L_23 - .L_22)
.L_22:
        /*0070*/ 	.word	0x00000008
.L_23:


//--------------------- .nv.callgraph             --------------------------
	.section	.nv.callgraph,"",@"SHT_CUDA_CALLGRAPH"
	.align	4
	.sectionentsize	8
	.align		4
        /*0000*/ 	.word	0x00000000
	.align		4
        /*0004*/ 	.word	0xffffffff
	.align		4
        /*0008*/ 	.word	0x00000000
	.align		4
        /*000c*/ 	.word	0xfffffffe
	.align		4
        /*0010*/ 	.word	0x00000000
	.align		4
        /*0014*/ 	.word	0xfffffffd
	.align		4
        /*0018*/ 	.word	0x00000000
	.align		4
        /*001c*/ 	.word	0xfffffffc


//--------------------- .text._Z28computeAccelerationsDivisionPdS_i --------------------------
	.section	.text._Z28computeAccelerationsDivisionPdS_i,"ax",@progbits
	.align	128
        .global         _Z28computeAccelerationsDivisionPdS_i
        .type           _Z28computeAccelerationsDivisionPdS_i,@function
        .size           _Z28computeAccelerationsDivisionPdS_i,(.L_x_21 - _Z28computeAccelerationsDivisionPdS_i)
        .other          _Z28computeAccelerationsDivisionPdS_i,@"STO_CUDA_ENTRY STV_DEFAULT"
_Z28computeAccelerationsDivisionPdS_i:
.text._Z28computeAccelerationsDivisionPdS_i:
[----:B------:R-:W-:Y:S01]  /*0000*/  LDC R1, c[0x0][0x37c] ;  /* 0x0000df00ff017b82 */ /* 0x000fe20000000800 */
[----:B------:R-:W0:Y:S07]  /*0010*/  S2R R3, SR_TID.X ;  /* 0x0000000000037919 */ /* 0x000e2e0000002100 */
[----:B------:R-:W1:Y:S01]  /*0020*/  S2UR UR4, SR_CTAID.X ;  /* 0x00000000000479c3 */ /* 0x000e620000002500 */
[----:B------:R-:W2:Y:S07]  /*0030*/  LDCU UR6, c[0x0][0x390] ;  /* 0x00007200ff0677ac */ /* 0x000eae0008000800 */
[----:B------:R-:W1:Y:S02]  /*0040*/  LDC R0, c[0x0][0x360] ;  /* 0x0000d800ff007b82 */ /* 0x000e640000000800 */
[----:B-1----:R-:W-:-:S04]  /*0050*/  IMAD R0, R0, UR4, RZ ;  /* 0x0000000400007c24 */ /* 0x002fc8000f8e02ff */
[----:B0-----:R-:W-:-:S05]  /*0060*/  IMAD R0, R0, 0x3, R3 ;  /* 0x0000000300007824 */ /* 0x001fca00078e0203 */
[----:B--2---:R-:W-:-:S13]  /*0070*/  ISETP.GE.AND P0, PT, R0, UR6, PT ;  /* 0x0000000600007c0c */ /* 0x004fda000bf06270 */
[----:B------:R-:W-:Y:S05]  /*0080*/  @P0 EXIT ;  /* 0x000000000000094d */ /* 0x000fea0003800000 */
[----:B------:R-:W-:Y:S01]  /*0090*/  VIADD R20, R0, 0x3 ;  /* 0x0000000300147836 */ /* 0x000fe20000000000 */
[----:B------:R-:W0:Y:S01]  /*00a0*/  LDCU.64 UR4, c[0x0][0x358] ;  /* 0x00006b00ff0477ac */ /* 0x000e220008000a00 */
[----:B------:R-:W-:Y:S01]  /*00b0*/  BSSY B0, `(.L_x_0) ;  /* 0x000005d000007945 */ /* 0x000fe20003800000 */
[----:B------:R-:W-:Y:S02]  /*00c0*/  CS2R R22, SRZ ;  /* 0x0000000000167805 */ /* 0x000fe4000001ff00 */
[----:B------:R-:W-:Y:S02]  /*00d0*/  CS2R R8, SRZ ;  /* 0x0000000000087805 */ /* 0x000fe4000001ff00 */
[----:B------:R-:W-:Y:S02]  /*00e0*/  ISETP.GE.AND P0, PT, R20, UR6, PT ;  /* 0x0000000614007c0c */ /* 0x000fe4000bf06270 */
[----:B------:R-:W-:-:S11]  /*00f0*/  CS2R R2, SRZ ;  /* 0x0000000000027805 */ /* 0x000fd6000001ff00 */
[----:B0-----:R-:W-:Y:S05]  /*0100*/  @P0 BRA `(.L_x_1) ;  /* 0x00000004005c0947 */ /* 0x001fea0003800000 */
[----:B------:R-:W0:Y:S01]  /*0110*/  LDC.64 R10, c[0x0][0x380] ;  /* 0x0000e000ff0a7b82 */ /* 0x000e220000000a00 */
[----:B------:R-:W-:Y:S02]  /*0120*/  CS2R R2, SRZ ;  /* 0x0000000000027805 */ /* 0x000fe4000001ff00 */
[----:B------:R-:W-:Y:S02]  /*0130*/  CS2R R8, SRZ ;  /* 0x0000000000087805 */ /* 0x000fe4000001ff00 */
[----:B------:R-:W-:Y:S01]  /*0140*/  CS2R R22, SRZ ;  /* 0x0000000000167805 */ /* 0x000fe2000001ff00 */
[----:B0-----:R-:W-:-:S07]  /*0150*/  IMAD.WIDE R10, R0, 0x8, R10 ;  /* 0x00000008000a7825 */ /* 0x001fce00078e020a */
.L_x_10:
[----:B01----:R-:W0:Y:S01]  /*0160*/  LDC.64 R12, c[0x0][0x380] ;  /* 0x0000e000ff0c7b82 */ /* 0x003e220000000a00 */
[----:B------:R-:W2:Y:S01]  /*0170*/  LDG.E.64 R16, desc[UR4][R10.64+0x8] ;  /* 0x000008040a107981 */ /* 0x000ea2000c1e1b00 */
[----:B------:R-:W1:Y:S03]  /*0180*/  LDCU UR6, c[0x0][0x390] ;  /* 0x00007200ff0677ac */ /* 0x000e660008000800 */
[----:B------:R-:W3:Y:S04]  /*0190*/  LDG.E.64 R14, desc[UR4][R10.64] ;  /* 0x000000040a0e7981 */ /* 0x000ee8000c1e1b00 */
[----:B------:R-:W4:Y:S01]  /*01a0*/  LDG.E.64 R18, desc[UR4][R10.64+0x10] ;  /* 0x000010040a127981 */ /* 0x000f22000c1e1b00 */
[----:B0-----:R-:W-:-:S05]  /*01b0*/  IMAD.WIDE R12, R20, 0x8, R12 ;  /* 0x00000008140c7825 */ /* 0x001fca00078e020c */
[----:B------:R-:W2:Y:S04]  /*01c0*/  LDG.E.64 R24, desc[UR4][R12.64+0x8] ;  /* 0x000008040c187981 */ /* 0x000ea8000c1e1b00 */
[----:B------:R-:W3:Y:S04]  /*01d0*/  LDG.E.64 R6, desc[UR4][R12.64] ;  /* 0x000000040c067981 */ /* 0x000ee8000c1e1b00 */
[----:B------:R-:W4:Y:S01]  /*01e0*/  LDG.E.64 R4, desc[UR4][R12.64+0x10] ;  /* 0x000010040c047981 */ /* 0x000f22000c1e1b00 */
[----:B------:R-:W-:Y:S02]  /*01f0*/  IMAD.MOV.U32 R21, RZ, RZ, R20 ;  /* 0x000000ffff157224 */ /* 0x000fe400078e0014 */
[----:B------:R-:W-:Y:S01]  /*0200*/  VIADD R20, R20, 0x3 ;  /* 0x0000000314147836 */ /* 0x000fe20000000000 */
[----:B------:R-:W-:Y:S04]  /*0210*/  BSSY.RECONVERGENT B1, `(.L_x_2) ;  /* 0x0000015000017945 */ /* 0x000fe80003800200 */
[----:B-1----:R-:W-:Y:S01]  /*0220*/  ISETP.GE.AND P1, PT, R20, UR6, PT ;  /* 0x0000000614007c0c */ /* 0x002fe2000bf26270 */
[----:B--2---:R-:W-:-:S02]  /*0230*/  DADD R16, R16, -R24 ;  /* 0x0000000010107229 */ /* 0x004fc40000000818 */
[----:B---3--:R-:W-:-:S06]  /*0240*/  DADD R14, R14, -R6 ;  /* 0x000000000e0e7229 */ /* 0x008fcc0000000806 */
[----:B------:R-:W-:Y:S02]  /*0250*/  DMUL R6, R16, R16 ;  /* 0x0000001010067228 */ /* 0x000fe40000000000 */
[----:B----4-:R-:W-:-:S06]  /*0260*/  DADD R18, R18, -R4 ;  /* 0x0000000012127229 */ /* 0x010fcc0000000804 */
[----:B------:R-:W-:-:S08]  /*0270*/  DFMA R4, R14, R14, R6 ;  /* 0x0000000e0e04722b */ /* 0x000fd00000000006 */
[----:B------:R-:W-:-:S06]  /*0280*/  DFMA R4, R18, R18, R4 ;  /* 0x000000121204722b */ /* 0x000fcc0000000004 */
[----:B------:R-:W0:Y:S04]  /*0290*/  MUFU.RCP64H R7, R5 ;  /* 0x0000000500077308 */ /* 0x000e280000001800 */
[----:B------:R-:W-:-:S06]  /*02a0*/  VIADD R6, R5, 0x300402 ;  /* 0x0030040205067836 */ /* 0x000fcc0000000000 */
[----:B0-----:R-:W-:-:S08]  /*02b0*/  DFMA R24, -R4, R6, 1 ;  /* 0x3ff000000418742b */ /* 0x001fd00000000106 */
[----:B------:R-:W-:Y:S01]  /*02c0*/  DFMA R24, R24, R24, R24 ;  /* 0x000000181818722b */ /* 0x000fe20000000018 */
[----:B------:R-:W-:-:S07]  /*02d0*/  FSETP.GEU.AND P0, PT, |R6|, 5.8789094863358348022e-39, PT ;  /* 0x004004020600780b */ /* 0x000fce0003f0e200 */
[----:B------:R-:W-:-:S08]  /*02e0*/  DFMA R24, R6, R24, R6 ;  /* 0x000000180618722b */ /* 0x000fd00000000006 */
[----:B------:R-:W-:-:S08]  /*02f0*/  DFMA R12, -R4, R24, 1 ;  /* 0x3ff00000040c742b */ /* 0x000fd00000000118 */
[----:B------:R-:W-:Y:S01]  /*0300*/  DFMA R6, R24, R12, R24 ;  /* 0x0000000c1806722b */ /* 0x000fe20000000018 */
[----:B------:R-:W-:Y:S10]  /*0310*/  @P0 BRA `(.L_x_3) ;  /* 0x0000000000100947 */ /* 0x000ff40003800000 */
[----:B------:R-:W-:Y:S02]  /*0320*/  LOP3.LUT R12, R5, 0x7fffffff, RZ, 0xc0, !PT ;  /* 0x7fffffff050c7812 */ /* 0x000fe400078ec0ff */
[----:B------:R-:W-:-:S03]  /*0330*/  MOV R26, 0x360 ;  /* 0x00000360001a7802 */ /* 0x000fc60000000f00 */
[----:B------:R-:W-:-:S07]  /*0340*/  VIADD R12, R12, 0xfff00000 ;  /* 0xfff000000c0c7836 */ /* 0x000fce0000000000 */
[----:B------:R-:W-:Y:S05]  /*0350*/  CALL.REL.NOINC `($__internal_0_$__cuda_sm20_dblrcp_rn_slowpath_v3) ;  /* 0x0000000400547944 */ /* 0x000fea0003c00000 */
.L_x_3:
[----:B------:R-:W-:Y:S05]  /*0360*/  BSYNC.RECONVERGENT B1 ;  /* 0x0000000000017941 */ /* 0x000fea0003800200 */
.L_x_2:
[----:B------:R-:W0:Y:S02]  /*0370*/  LDC.64 R12, c[0x0][0x388] ;  /* 0x0000e200ff0c7b82 */ /* 0x000e240000000a00 */
[----:B0-----:R-:W-:-:S05]  /*0380*/  IMAD.WIDE R12, R21, 0x8, R12 ;  /* 0x00000008150c7825 */ /* 0x001fca00078e020c */
[----:B------:R0:W5:Y:S01]  /*0390*/  LDG.E.64 R4, desc[UR4][R12.64] ;  /* 0x000000040c047981 */ /* 0x000162000c1e1b00 */
[----:B------:R-:W-:Y:S01]  /*03a0*/  DMUL R24, R6, R6 ;  /* 0x0000000606187228 */ /* 0x000fe20000000000 */
[----:B------:R-:W-:Y:S01]  /*03b0*/  IMAD.MOV.U32 R26, RZ, RZ, 0x0 ;  /* 0x00000000ff1a7424 */ /* 0x000fe200078e00ff */
[----:B------:R-:W-:Y:S01]  /*03c0*/  BSSY B1, `(.L_x_4) ;  /* 0x0000011000017945 */ /* 0x000fe20003800000 */
[----:B------:R-:W-:-:S05]  /*03d0*/  IMAD.MOV.U32 R27, RZ, RZ, 0x40000000 ;  /* 0x40000000ff1b7424 */ /* 0x000fca00078e00ff */
[----:B------:R-:W-:-:S08]  /*03e0*/  DMUL R24, R24, R6 ;  /* 0x0000000618187228 */ /* 0x000fd00000000000 */
[C---:B------:R-:W-:Y:S02]  /*03f0*/  DMUL R6, R24.reuse, R6 ;  /* 0x0000000618067228 */ /* 0x040fe40000000000 */
[----:B------:R-:W-:-:S08]  /*0400*/  DFMA R26, R24, R26, -1 ;  /* 0xbff00000181a742b */ /* 0x000fd0000000001a */
[----:B------:R-:W-:-:S08]  /*0410*/  DMUL R6, R6, R26 ;  /* 0x0000001a06067228 */ /* 0x000fd00000000000 */
[-C--:B------:R-:W-:Y:S02]  /*0420*/  DMUL R14, R14, R6.reuse ;  /* 0x000000060e0e7228 */ /* 0x080fe40000000000 */
[-C--:B------:R-:W-:Y:S02]  /*0430*/  DMUL R16, R16, R6.reuse ;  /* 0x0000000610107228 */ /* 0x080fe40000000000 */
[----:B0-----:R-:W-:-:S11]  /*0440*/  DMUL R18, R18, R6 ;  /* 0x0000000612127228 */ /* 0x001fd60000000000 */
.L_x_5:
[----:B-----5:R-:W-:Y:S01]  /*0450*/  DADD R6, R14, -R4 ;  /* 0x000000000e067229 */ /* 0x020fe20000000804 */
[----:B------:R-:W-:Y:S09]  /*0460*/  YIELD ;  /* 0x0000000000007946 */ /* 0x000ff20003800000 */
[----:B------:R-:W2:Y:S02]  /*0470*/  ATOMG.E.CAS.64.STRONG.GPU PT, R6, [R12], R4, R6 ;  /* 0x000000040c0673a9 */ /* 0x000ea400001ee506 */
[----:B--2---:R-:W-:Y:S01]  /*0480*/  ISETP.NE.U32.AND P0, PT, R4, R6, PT ;  /* 0x000000060400720c */ /* 0x004fe20003f05070 */
[----:B------:R-:W-:-:S03]  /*0490*/  IMAD.MOV.U32 R4, RZ, RZ, R6 ;  /* 0x000000ffff047224 */ /* 0x000fc600078e0006 */
[----:B------:R-:W-:Y:S01]  /*04a0*/  ISETP.NE.AND.EX P0, PT, R5, R7, PT, P0 ;  /* 0x000000070500720c */ /* 0x000fe20003f05300 */
[----:B------:R-:W-:-:S12]  /*04b0*/  IMAD.MOV.U32 R5, RZ, RZ, R7 ;  /* 0x000000ffff057224 */ /* 0x000fd800078e0007 */
[----:B------:R-:W-:Y:S05]  /*04c0*/  @P0 BRA `(.L_x_5) ;  /* 0xfffffffc00e00947 */ /* 0x000fea000383ffff */
[----:B------:R-:W-:Y:S05]  /*04d0*/  BSYNC B1 ;  /* 0x0000000000017941 */ /* 0x000fea0003800000 */
.L_x_4:
[----:B------:R0:W5:Y:S01]  /*04e0*/  LDG.E.64 R4, desc[UR4][R12.64+0x8] ;  /* 0x000008040c047981 */ /* 0x000162000c1e1b00 */
[----:B------:R-:W-:Y:S01]  /*04f0*/  BSSY B1, `(.L_x_6) ;  /* 0x0000009000017945 */ /* 0x000fe20003800000 */
.L_x_7:
[----:B-----5:R-:W-:Y:S01]  /*0500*/  DADD R6, R16, -R4 ;  /* 0x0000000010067229 */ /* 0x020fe20000000804 */
[----:B------:R-:W-:Y:S09]  /*0510*/  YIELD ;  /* 0x0000000000007946 */ /* 0x000ff20003800000 */
[----:B------:R-:W2:Y:S02]  /*0520*/  ATOMG.E.CAS.64.STRONG.GPU PT, R6, [R12+0x8], R4, R6 ;  /* 0x000008040c0673a9 */ /* 0x000ea400001ee506 */
[----:B--2---:R-:W-:Y:S01]  /*0530*/  ISETP.NE.U32.AND P0, PT, R4, R6, PT ;  /* 0x000000060400720c */ /* 0x004fe20003f05070 */
[----:B------:R-:W-:-:S03]  /*0540*/  IMAD.MOV.U32 R4, RZ, RZ, R6 ;  /* 0x000000ffff047224 */ /* 0x000fc600078e0006 */
[----:B------:R-:W-:Y:S01]  /*0550*/  ISETP.NE.AND.EX P0, PT, R5, R7, PT, P0 ;  /* 0x000000070500720c */ /* 0x000fe20003f05300 */
[----:B------:R-:W-:-:S12]  /*0560*/  IMAD.MOV.U32 R5, RZ, RZ, R7 ;  /* 0x000000ffff057224 */ /* 0x000fd800078e0007 */
[----:B------:R-:W-:Y:S05]  /*0570*/  @P0 BRA `(.L_x_7) ;  /* 0xfffffffc00e00947 */ /* 0x000fea000383ffff */
[----:B------:R-:W-:Y:S05]  /*0580*/  BSYNC B1 ;  /* 0x0000000000017941 */ /* 0x000fea0003800000 */
.L_x_6:
[----:B------:R1:W5:Y:S01]  /*0590*/  LDG.E.64 R4, desc[UR4][R12.64+0x10] ;  /* 0x000010040c047981 */ /* 0x000362000c1e1b00 */
[----:B------:R-:W-:Y:S01]  /*05a0*/  BSSY B1, `(.L_x_8) ;  /* 0x0000009000017945 */ /* 0x000fe20003800000 */
.L_x_9:
[----:B-----5:R-:W-:Y:S01]  /*05b0*/  DADD R6, R18, -R4 ;  /* 0x0000000012067229 */ /* 0x020fe20000000804 */
[----:B------:R-:W-:Y:S09]  /*05c0*/  YIELD ;  /* 0x0000000000007946 */ /* 0x000ff20003800000 */
[----:B------:R-:W2:Y:S02]  /*05d0*/  ATOMG.E.CAS.64.STRONG.GPU PT, R6, [R12+0x10], R4, R6 ;  /* 0x000010040c0673a9 */ /* 0x000ea400001ee506 */
[----:B--2---:R-:W-:Y:S01]  /*05e0*/  ISETP.NE.U32.AND P0, PT, R4, R6, PT ;  /* 0x000000060400720c */ /* 0x004fe20003f05070 */
[----:B------:R-:W-:-:S03]  /*05f0*/  IMAD.MOV.U32 R4, RZ, RZ, R6 ;  /* 0x000000ffff047224 */ /* 0x000fc600078e0006 */
[-C--:B------:R-:W-:Y:S02]  /*0600*/  ISETP.NE.AND.EX P0, PT, R5, R7.reuse, PT, P0 ;  /* 0x000000070500720c */ /* 0x080fe40003f05300 */
[----:B------:R-:W-:-:S11]  /*0610*/  MOV R5, R7 ;  /* 0x0000000700057202 */ /* 0x000fd60000000f00 */
[----:B------:R-:W-:Y:S05]  /*0620*/  @P0 BRA `(.L_x_9) ;  /* 0xfffffffc00e00947 */ /* 0x000fea000383ffff */
[----:B------:R-:W-:Y:S05]  /*0630*/  BSYNC B1 ;  /* 0x0000000000017941 */ /* 0x000fea0003800000 */
.L_x_8:
[----:B------:R-:W-:Y:S02]  /*0640*/  DADD R22, R14, R22 ;  /* 0x000000000e167229 */ /* 0x000fe40000000016 */
[----:B------:R-:W-:Y:S02]  /*0650*/  DADD R8, R16, R8 ;  /* 0x0000000010087229 */ /* 0x000fe40000000008 */
[----:B------:R-:W-:Y:S01]  /*0660*/  DADD R2, R18, R2 ;  /* 0x0000000012027229 */ /* 0x000fe20000000002 */
[----:B------:R-:W-:Y:S10]  /*0670*/  @!P1 BRA `(.L_x_10) ;  /* 0xfffffff800b89947 */ /* 0x000ff4000383ffff */
.L_x_1:
[----:B------:R-:W-:Y:S05]  /*0680*/  BSYNC B0 ;  /* 0x0000000000007941 */ /* 0x000fea0003800000 */
.L_x_0:
[----:B------:R-:W2:Y:S02]  /*0690*/  LDC.64 R4, c[0x0][0x388] ;  /* 0x0000e200ff047b82 */ /* 0x000ea40000000a00 */
[----:B--2---:R-:W-:-:S05]  /*06a0*/  IMAD.WIDE R4, R0, 0x8, R4 ;  /* 0x0000000800047825 */ /* 0x004fca00078e0204 */
[----:B01----:R0:W5:Y:S01]  /*06b0*/  LDG.E.64 R12, desc[UR4][R4.64] ;  /* 0x00000004040c7981 */ /* 0x003162000c1e1b00 */
[----:B------:R-:W-:Y:S01]  /*06c0*/  BSSY B0, `(.L_x_11) ;  /* 0x0000009000007945 */ /* 0x000fe20003800000 */
.L_x_12:
[----:B-----5:R-:W-:Y:S01]  /*06d0*/  DADD R14, R12, R22 ;  /* 0x000000000c0e7229 */ /* 0x020fe20000000016 */
        /* <DEDUP_REMOVED lines=8> */
.L_x_11:
[----:B------:R1:W5:Y:S01]  /*0760*/  LDG.E.64 R12, desc[UR4][R4.64+0x8] ;  /* 0x00000804040c7981 */ /* 0x000362000c1e1b00 */
[----:B------:R-:W-:Y:S01]  /*0770*/  BSSY B0, `(.L_x_13) ;  /* 0x0000009000007945 */ /* 0x000fe20003800000 */
.L_x_14:
[----:B-----5:R-:W-:Y:S01]  /*0780*/  DADD R14, R12, R8 ;  /* 0x000000000c0e7229 */ /* 0x020fe20000000008 */
        /* <DEDUP_REMOVED lines=8> */
.L_x_13:
[----:B------:R2:W5:Y:S02]  /*0810*/  LDG.E.64 R8, desc[UR4][R4.64+0x10] ;  /* 0x0000100404087981 */ /* 0x000564000c1e1b00 */
.L_x_15:
[----:B-----5:R-:W-:Y:S01]  /*0820*/  DADD R10, R8, R2 ;  /* 0x00000000080a7229 */ /* 0x020fe20000000002 */
[----:B------:R-:W-:Y:S09]  /*0830*/  YIELD ;  /* 0x0000000000007946 */ /* 0x000ff20003800000 */
[----:B------:R-:W3:Y:S02]  /*0840*/  ATOMG.E.CAS.64.STRONG.GPU PT, R10, [R4+0x10], R8, R10 ;  /* 0x00001008040a73a9 */ /* 0x000ee400001ee50a */
[----:B---3--:R-:W-:Y:S01]  /*0850*/  ISETP.NE.U32.AND P0, PT, R8, R10, PT ;  /* 0x0000000a0800720c */ /* 0x008fe20003f05070 */
[----:B------:R-:W-:-:S03]  /*0860*/  IMAD.MOV.U32 R8, RZ, RZ, R10 ;  /* 0x000000ffff087224 */ /* 0x000fc600078e000a */
[----:B------:R-:W-:Y:S01]  /*0870*/  ISETP.NE.AND.EX P0, PT, R9, R11, PT, P0 ;  /* 0x0000000b0900720c */ /* 0x000fe20003f05300 */
[----:B------:R-:W-:-:S12]  /*0880*/  IMAD.MOV.U32 R9, RZ, RZ, R11 ;  /* 0x000000ffff097224 */ /* 0x000fd800078e000b */
[----:B------:R-:W-:Y:S05]  /*0890*/  @P0 BRA `(.L_x_15) ;  /* 0xfffffffc00e00947 */ /* 0x000fea000383ffff */
[----:B------:R-:W-:Y:S05]  /*08a0*/  EXIT ;  /* 0x000000000000794d */ /* 0x000fea0003800000 */
        .weak           $__internal_0_$__cuda_sm20_dblrcp_rn_slowpath_v3
        .type           $__internal_0_$__cuda_sm20_dblrcp_rn_slowpath_v3,@function
        .size           $__internal_0_$__cuda_sm20_dblrcp_rn_slowpath_v3,(.L_x_21 - $__internal_0_$__cuda_sm20_dblrcp_rn_slowpath_v3)
$__internal_0_$__cuda_sm20_dblrcp_rn_slowpath_v3:
[----:B------:R-:W-:Y:S01]  /*08b0*/  DSETP.GTU.AND P0, PT, |R4|, +INF , PT ;  /* 0x7ff000000400742a */ /* 0x000fe20003f0c200 */
[----:B------:R-:W-:-:S13]  /*08c0*/  BSSY.RECONVERGENT B2, `(.L_x_16) ;  /* 0x0000022000027945 */ /* 0x000fda0003800200 */
[----:B------:R-:W-:Y:S05]  /*08d0*/  @P0 BRA `(.L_x_17) ;  /* 0x0000000000780947 */ /* 0x000fea0003800000 */
[----:B------:R-:W-:-:S04]  /*08e0*/  LOP3.LUT R13, R5, 0x7fffffff, RZ, 0xc0, !PT ;  /* 0x7fffffff050d7812 */ /* 0x000fc800078ec0ff */
[----:B------:R-:W-:-:S04]  /*08f0*/  IADD3 R6, PT, PT, R13, -0x1, RZ ;  /* 0xffffffff0d067810 */ /* 0x000fc80007ffe0ff */
[----:B------:R-:W-:-:S13]  /*0900*/  ISETP.GE.U32.AND P0, PT, R6, 0x7fefffff, PT ;  /* 0x7fefffff0600780c */ /* 0x000fda0003f06070 */
[----:B------:R-:W-:Y:S01]  /*0910*/  @P0 LOP3.LUT R7, R5, 0x7ff00000, RZ, 0x3c, !PT ;  /* 0x7ff0000005070812 */ /* 0x000fe200078e3cff */
[----:B------:R-:W-:Y:S01]  /*0920*/  @P0 IMAD.MOV.U32 R6, RZ, RZ, RZ ;  /* 0x000000ffff060224 */ /* 0x000fe200078e00ff */
[----:B------:R-:W-:Y:S06]  /*0930*/  @P0 BRA `(.L_x_18) ;  /* 0x0000000000680947 */ /* 0x000fec0003800000 */
[----:B------:R-:W-:-:S13]  /*0940*/  ISETP.GE.U32.AND P0, PT, R13, 0x1000001, PT ;  /* 0x010000010d00780c */ /* 0x000fda0003f06070 */
[----:B------:R-:W-:Y:S05]  /*0950*/  @!P0 BRA `(.L_x_19) ;  /* 0x0000000000348947 */ /* 0x000fea0003800000 */
[----:B------:R-:W-:Y:S02]  /*0960*/  VIADD R7, R5, 0xc0200000 ;  /* 0xc020000005077836 */ /* 0x000fe40000000000 */
[----:B------:R-:W-:Y:S02]  /*0970*/  IMAD.MOV.U32 R6, RZ, RZ, R4 ;  /* 0x000000ffff067224 */ /* 0x000fe400078e0004 */
[----:B------:R-:W0:Y:S04]  /*0980*/  MUFU.RCP64H R13, R7 ;  /* 0x00000007000d7308 */ /* 0x000e280000001800 */
[----:B0-----:R-:W-:-:S08]  /*0990*/  DFMA R24, -R6, R12, 1 ;  /* 0x3ff000000618742b */ /* 0x001fd0000000010c */
[----:B------:R-:W-:-:S08]  /*09a0*/  DFMA R24, R24, R24, R24 ;  /* 0x000000181818722b */ /* 0x000fd00000000018 */
[----:B------:R-:W-:-:S08]  /*09b0*/  DFMA R24, R12, R24, R12 ;  /* 0x000000180c18722b */ /* 0x000fd0000000000c */
[----:B------:R-:W-:-:S08]  /*09c0*/  DFMA R12, -R6, R24, 1 ;  /* 0x3ff00000060c742b */ /* 0x000fd00000000118 */
[----:B------:R-:W-:-:S08]  /*09d0*/  DFMA R12, R24, R12, R24 ;  /* 0x0000000c180c722b */ /* 0x000fd00000000018 */
[----:B------:R-:W-:-:S08]  /*09e0*/  DMUL R12, R12, 2.2250738585072013831e-308 ;  /* 0x001000000c0c7828 */ /* 0x000fd00000000000 */
[----:B------:R-:W-:-:S08]  /*09f0*/  DFMA R4, -R4, R12, 1 ;  /* 0x3ff000000404742b */ /* 0x000fd0000000010c */
[----:B------:R-:W-:-:S08]  /*0a00*/  DFMA R4, R4, R4, R4 ;  /* 0x000000040404722b */ /* 0x000fd00000000004 */
[----:B------:R-:W-:Y:S01]  /*0a10*/  DFMA R6, R12, R4, R12 ;  /* 0x000000040c06722b */ /* 0x000fe2000000000c */
[----:B------:R-:W-:Y:S10]  /*0a20*/  BRA `(.L_x_18) ;  /* 0x00000000002c7947 */ /* 0x000ff40003800000 */
.L_x_19:
[----:B------:R-:W-:-:S06]  /*0a30*/  DMUL R4, R4, 8.11296384146066816958e+31 ;  /* 0x4690000004047828 */ /* 0x000fcc0000000000 */
[----:B------:R-:W0:Y:S02]  /*0a40*/  MUFU.RCP64H R13, R5 ;  /* 0x00000005000d7308 */ /* 0x000e240000001800 */
[----:B0-----:R-:W-:-:S08]  /*0a50*/  DFMA R6, -R4, R12, 1 ;  /* 0x3ff000000406742b */ /* 0x001fd0000000010c */
[----:B------:R-:W-:-:S08]  /*0a60*/  DFMA R6, R6, R6, R6 ;  /* 0x000000060606722b */ /* 0x000fd00000000006 */
[----:B------:R-:W-:-:S08]  /*0a70*/  DFMA R6, R12, R6, R12 ;  /* 0x000000060c06722b */ /* 0x000fd0000000000c */
[----:B------:R-:W-:-:S08]  /*0a80*/  DFMA R12, -R4, R6, 1 ;  /* 0x3ff00000040c742b */ /* 0x000fd00000000106 */
[----:B------:R-:W-:-:S08]  /*0a90*/  DFMA R6, R6, R12, R6 ;  /* 0x0000000c0606722b */ /* 0x000fd00000000006 */
[----:B------:R-:W-:Y:S01]  /*0aa0*/  DMUL R6, R6, 8.11296384146066816958e+31 ;  /* 0x4690000006067828 */ /* 0x000fe20000000000 */
[----:B------:R-:W-:Y:S10]  /*0ab0*/  BRA `(.L_x_18) ;  /* 0x0000000000087947 */ /* 0x000ff40003800000 */
.L_x_17:
[----:B------:R-:W-:Y:S01]  /*0ac0*/  LOP3.LUT R7, R5, 0x80000, RZ, 0xfc, !PT ;  /* 0x0008000005077812 */ /* 0x000fe200078efcff */
[----:B------:R-:W-:-:S07]  /*0ad0*/  IMAD.MOV.U32 R6, RZ, RZ, R4 ;  /* 0x000000ffff067224 */ /* 0x000fce00078e0004 */
.L_x_18:
[----:B------:R-:W-:Y:S05]  /*0ae0*/  BSYNC.RECONVERGENT B2 ;  /* 0x0000000000027941 */ /* 0x000fea0003800200 */
.L_x_16:
[----:B------:R-:W-:-:S04]  /*0af0*/  IMAD.MOV.U32 R27, RZ, RZ, 0x0 ;  /* 0x00000000ff1b7424 */ /* 0x000fc800078e00ff */
[----:B------:R-:W-:Y:S05]  /*0b00*/  RET.REL.NODEC R26 `(_Z28computeAccelerationsDivisionPdS_i) ;  /* 0xfffffff41a3c7950 */ /* 0x000fea0003c3ffff */
.L_x_20:
[----:B------:R-:W-:-:S00]  /*0b10*/  BRA `(.L_x_20) ;  /* 0xfffffffc00fc7947 */ /* 0x000fc0000383ffff */
[----:B------:R-:W-:-:S00]  /*0b20*/  NOP ;  /* 0x0000000000007918 */ /* 0x000fc00000000000 */
        /* <DEDUP_REMOVED lines=13> */
.L_x_21:


//--------------------- .nv.shared.reserved.0     --------------------------
	.section	.nv.shared.reserved.0,"aw",@nobits
	.weak		__nv_reservedSMEM_offset_0_alias
	.size		__nv_reservedSMEM_offset_0_alias, 0, 64
	.other		__nv_reservedSMEM_offset_0_alias,@"STO_CUDA_RESERVED_SHARED STV_DEFAULT"
__nv_reservedSMEM_offset_0_alias:
	.zero		0
	.zero		64


//--------------------- .nv.constant0._Z28computeAccelerationsDivisionPdS_i --------------------------
	.section	.nv.constant0._Z28computeAccelerationsDivisionPdS_i,"a",@progbits
	.sectionflags	@""
	.align	4
.nv.constant0._Z28computeAccelerationsDivisionPdS_i:
	.zero		916


//--------------------- SYMBOLS --------------------------

	.type		.nv.reservedSmem.offset0,@object
	.size		.nv.reservedSmem.offset0,0x4
